//
// Generated by NVIDIA NVVM Compiler
//
// Compiler Build ID: CL-36424714
// Cuda compilation tools, release 13.0, V13.0.88
// Based on NVVM 20.0.0
//

.version 9.0
.target sm_100
.address_size 64

	// .globl	_Z7bitonicPiiiiib

.visible .entry _Z7bitonicPiiiiib(
	.param .u64 .ptr .align 1 _Z7bitonicPiiiiib_param_0,
	.param .u32 _Z7bitonicPiiiiib_param_1,
	.param .u32 _Z7bitonicPiiiiib_param_2,
	.param .u32 _Z7bitonicPiiiiib_param_3,
	.param .u32 _Z7bitonicPiiiiib_param_4,
	.param .u8 _Z7bitonicPiiiiib_param_5
)
{
	.reg .pred 	%p<10>;
	.reg .b16 	%rs<4>;
	.reg .b32 	%r<20>;
	.reg .b64 	%rd<19>;

	ld.param.u64 	%rd10, [_Z7bitonicPiiiiib_param_0];
	ld.param.u32 	%r10, [_Z7bitonicPiiiiib_param_1];
	ld.param.u32 	%r11, [_Z7bitonicPiiiiib_param_2];
	ld.param.u32 	%r12, [_Z7bitonicPiiiiib_param_3];
	ld.param.u32 	%r13, [_Z7bitonicPiiiiib_param_4];
	ld.param.s8 	%rs2, [_Z7bitonicPiiiiib_param_5];
	cvta.to.global.u64 	%rd1, %rd10;
	mov.u32 	%r14, %ctaid.x;
	mov.u32 	%r15, %ntid.x;
	mov.u32 	%r16, %tid.x;
	mad.lo.s32 	%r1, %r14, %r15, %r16;
	setp.ge.s32 	%p1, %r1, %r13;
	@%p1 bra 	$L__BB0_13;
	rem.s32 	%r17, %r1, %r11;
	setp.ge.s32 	%p2, %r17, %r12;
	@%p2 bra 	$L__BB0_13;
	not.b32 	%r18, %r1;
	shr.u32 	%r19, %r18, %r10;
	cvt.u16.u32 	%rs3, %r19;
	and.b16  	%rs1, %rs3, 1;
	setp.eq.s16 	%p3, %rs2, 0;
	@%p3 bra 	$L__BB0_8;
	setp.eq.s16 	%p4, %rs1, 0;
	@%p4 bra 	$L__BB0_6;
	mul.wide.s32 	%rd11, %r1, 4;
	add.s64 	%rd2, %rd1, %rd11;
	ld.global.u32 	%r2, [%rd2];
	mul.wide.s32 	%rd12, %r12, 4;
	add.s64 	%rd3, %rd2, %rd12;
	ld.global.u32 	%r3, [%rd3];
	setp.le.s32 	%p5, %r2, %r3;
	@%p5 bra 	$L__BB0_13;
	st.global.u32 	[%rd2], %r3;
	st.global.u32 	[%rd3], %r2;
	bra.uni 	$L__BB0_13;
$L__BB0_6:
	mul.wide.s32 	%rd13, %r1, 4;
	add.s64 	%rd4, %rd1, %rd13;
	ld.global.u32 	%r4, [%rd4];
	mul.wide.s32 	%rd14, %r12, 4;
	add.s64 	%rd5, %rd4, %rd14;
	ld.global.u32 	%r5, [%rd5];
	setp.ge.s32 	%p6, %r4, %r5;
	@%p6 bra 	$L__BB0_13;
	st.global.u32 	[%rd4], %r5;
	st.global.u32 	[%rd5], %r4;
	bra.uni 	$L__BB0_13;
$L__BB0_8:
	setp.eq.s16 	%p7, %rs1, 0;
	@%p7 bra 	$L__BB0_11;
	mul.wide.s32 	%rd15, %r1, 4;
	add.s64 	%rd6, %rd1, %rd15;
	ld.global.u32 	%r6, [%rd6];
	mul.wide.s32 	%rd16, %r12, 4;
	add.s64 	%rd7, %rd6, %rd16;
	ld.global.u32 	%r7, [%rd7];
	setp.ge.s32 	%p8, %r6, %r7;
	@%p8 bra 	$L__BB0_13;
	st.global.u32 	[%rd6], %r7;
	st.global.u32 	[%rd7], %r6;
	bra.uni 	$L__BB0_13;
$L__BB0_11:
	mul.wide.s32 	%rd17, %r1, 4;
	add.s64 	%rd8, %rd1, %rd17;
	ld.global.u32 	%r8, [%rd8];
	mul.wide.s32 	%rd18, %r12, 4;
	add.s64 	%rd9, %rd8, %rd18;
	ld.global.u32 	%r9, [%rd9];
	setp.le.s32 	%p9, %r8, %r9;
	@%p9 bra 	$L__BB0_13;
	st.global.u32 	[%rd8], %r9;
	st.global.u32 	[%rd9], %r8;
$L__BB0_13:
	ret;

}


// ===== COMPILED SASS (sm_100) =====

	.target	sm_100

	.elftype	@"ET_EXEC"


//--------------------- .note.nv.tkinfo           --------------------------
	.section	.note.nv.tkinfo,"",@"SHT_NOTE"
	.sectionflags	@"SHF_NOTE_NV_TKINFO"
	.tkinfo
        /*0018*/ 	.word	0x00000002
        /*0030*/ 	.string	""
        /*0030*/ 	.string	"ptxas"
        /*0030*/ 	.string	"Cuda compilation tools, release 13.0, V13.0.88"
        /*0030*/ 	.string	"Build cuda_13.0.r13.0/compiler.36424714_0"
        /*0030*/ 	.string	"-arch sm_100 -m 64 "



//--------------------- .note.nv.cuinfo           --------------------------
	.section	.note.nv.cuinfo,"",@"SHT_NOTE"
	.sectionflags	@"SHF_NOTE_NV_CUINFO"
        /*0018*/ 	.short	0x0002
        /*001a*/ 	.short	0x0064
        /*001c*/ 	.short	0x0082
	.zero		2


//--------------------- .nv.info                  --------------------------
	.section	.nv.info,"",@"SHT_CUDA_INFO"
	.align	4


	//----- nvinfo : EIATTR_REGCOUNT
	.align		4
        /*0000*/ 	.byte	0x04, 0x2f
        /*0002*/ 	.short	(.L_1 - .L_0)
	.align		4
.L_0:
        /*0004*/ 	.word	index@(_Z7bitonicPiiiiib)
        /*0008*/ 	.word	0x0000000b


	//----- nvinfo : EIATTR_FRAME_SIZE
	.align		4
.L_1:
        /*000c*/ 	.byte	0x04, 0x11
        /*000e*/ 	.short	(.L_3 - .L_2)
	.align		4
.L_2:
        /*0010*/ 	.word	index@(_Z7bitonicPiiiiib)
        /*0014*/ 	.word	0x00000000


	//----- nvinfo : EIATTR_MIN_STACK_SIZE
	.align		4
.L_3:
        /*0018*/ 	.byte	0x04, 0x12
        /*001a*/ 	.short	(.L_5 - .L_4)
	.align		4
.L_4:
        /*001c*/ 	.word	index@(_Z7bitonicPiiiiib)
        /*0020*/ 	.word	0x00000000
.L_5:


//--------------------- .nv.compat                --------------------------
	.section	.nv.compat,"",@"SHT_CUDA_COMPAT_INFO"
	.align	4
        /*0000*/ 	.byte	0x02, 0x09, 0x00, 0x00, 0x02, 0x02, 0x01, 0x00, 0x02, 0x05, 0x05, 0x00, 0x03, 0x07, 0x01, 0x01
        /*0010*/ 	.byte	0x02, 0x03, 0x00, 0x00, 0x02, 0x06, 0x01, 0x00, 0x04, 0x0b, 0x08, 0x00, 0x09, 0x00, 0x00, 0x00
        /*0020*/ 	.byte	0x00, 0x00, 0x00, 0x00


//--------------------- .nv.info._Z7bitonicPiiiiib --------------------------
	.section	.nv.info._Z7bitonicPiiiiib,"",@"SHT_CUDA_INFO"
	.sectionflags	@""
	.align	4


	//----- nvinfo : EIATTR_CUDA_API_VERSION
	.align		4
        /*0000*/ 	.byte	0x04, 0x37
        /*0002*/ 	.short	(.L_7 - .L_6)
.L_6:
        /*0004*/ 	.word	0x00000082


	//----- nvinfo : EIATTR_KPARAM_INFO
	.align		4
.L_7:
        /*0008*/ 	.byte	0x04, 0x17
        /*000a*/ 	.short	(.L_9 - .L_8)
.L_8:
        /*000c*/ 	.word	0x00000000
        /*0010*/ 	.short	0x0005
        /*0012*/ 	.short	0x0018
        /*0014*/ 	.byte	0x00, 0xf0, 0x05, 0x00


	//----- nvinfo : EIATTR_KPARAM_INFO
	.align		4
.L_9:
        /*0018*/ 	.byte	0x04, 0x17
        /*001a*/ 	.short	(.L_11 - .L_10)
.L_10:
        /*001c*/ 	.word	0x00000000
        /*0020*/ 	.short	0x0004
        /*0022*/ 	.short	0x0014
        /*0024*/ 	.byte	0x00, 0xf0, 0x11, 0x00


	//----- nvinfo : EIATTR_KPARAM_INFO
	.align		4
.L_11:
        /*0028*/ 	.byte	0x04, 0x17
        /*002a*/ 	.short	(.L_13 - .L_12)
.L_12:
        /*002c*/ 	.word	0x00000000
        /*0030*/ 	.short	0x0003
        /*0032*/ 	.short	0x0010
        /*0034*/ 	.byte	0x00, 0xf0, 0x11, 0x00


	//----- nvinfo : EIATTR_KPARAM_INFO
	.align		4
.L_13:
        /*0038*/ 	.byte	0x04, 0x17
        /*003a*/ 	.short	(.L_15 - .L_14)
.L_14:
        /*003c*/ 	.word	0x00000000
        /*0040*/ 	.short	0x0002
        /*0042*/ 	.short	0x000c
        /*0044*/ 	.byte	0x00, 0xf0, 0x11, 0x00


	//----- nvinfo : EIATTR_KPARAM_INFO
	.align		4
.L_15:
        /*0048*/ 	.byte	0x04, 0x17
        /*004a*/ 	.short	(.L_17 - .L_16)
.L_16:
        /*004c*/ 	.word	0x00000000
        /*0050*/ 	.short	0x0001
        /*0052*/ 	.short	0x0008
        /*0054*/ 	.byte	0x00, 0xf0, 0x11, 0x00


	//----- nvinfo : EIATTR_KPARAM_INFO
	.align		4
.L_17:
        /*0058*/ 	.byte	0x04, 0x17
        /*005a*/ 	.short	(.L_19 - .L_18)
.L_18:
        /*005c*/ 	.word	0x00000000
        /*0060*/ 	.short	0x0000
        /*0062*/ 	.short	0x0000
        /*0064*/ 	.byte	0x00, 0xf5, 0x21, 0x00


	//----- nvinfo : EIATTR_SPARSE_MMA_MASK
	.align		4
.L_19:
        /*0068*/ 	.byte	0x03, 0x50
        /*006a*/ 	.short	0x0000


	//----- nvinfo : EIATTR_MAXREG_COUNT
	.align		4
        /*006c*/ 	.byte	0x03, 0x1b
        /*006e*/ 	.short	0x00ff


	//----- nvinfo : EIATTR_MERCURY_ISA_VERSION
	.align		4
        /*0070*/ 	.byte	0x03, 0x5f
        /*0072*/ 	.short	0x0101


	//----- nvinfo : EIATTR_VRC_CTA_INIT_COUNT
	.align		4
        /*0074*/ 	.byte	0x02, 0x4a
	.zero		1
	.zero		1


	//----- nvinfo : EIATTR_EXIT_INSTR_OFFSETS
	.align		4
        /*0078*/ 	.byte	0x04, 0x1c
        /*007a*/ 	.short	(.L_21 - .L_20)


	//   ....[0]....
.L_20:
        /*007c*/ 	.word	0x00000070


	//   ....[1]....
        /*0080*/ 	.word	0x00000210


	//   ....[2]....
        /*0084*/ 	.word	0x00000330


	//   ....[3]....
        /*0088*/ 	.word	0x00000360


	//   ....[4]....
        /*008c*/ 	.word	0x000003d0


	//   ....[5]....
        /*0090*/ 	.word	0x00000400


	//   ....[6]....
        /*0094*/ 	.word	0x00000490


	//   ....[7]....
        /*0098*/ 	.word	0x000004c0


	//   ....[8]....
        /*009c*/ 	.word	0x00000530


	//   ....[9]....
        /*00a0*/ 	.word	0x00000560


	//----- nvinfo : EIATTR_CRS_STACK_SIZE
	.align		4
.L_21:
        /*00a4*/ 	.byte	0x04, 0x1e
        /*00a6*/ 	.short	(.L_23 - .L_22)
.L_22:
        /*00a8*/ 	.word	0x00000000


	//----- nvinfo : EIATTR_CBANK_PARAM_SIZE
	.align		4
.L_23:
        /*00ac*/ 	.byte	0x03, 0x19
        /*00ae*/ 	.short	0x0019


	//----- nvinfo : EIATTR_PARAM_CBANK
	.align		4
        /*00b0*/ 	.byte	0x04, 0x0a
        /*00b2*/ 	.short	(.L_25 - .L_24)
	.align		4
.L_24:
        /*00b4*/ 	.word	index@(.nv.constant0._Z7bitonicPiiiiib)
        /*00b8*/ 	.short	0x0380
        /*00ba*/ 	.short	0x0019


	//----- nvinfo : EIATTR_SW_WAR
	.align		4
.L_25:
        /*00bc*/ 	.byte	0x04, 0x36
        /*00be*/ 	.short	(.L_27 - .L_26)
.L_26:
        /*00c0*/ 	.word	0x00000008
.L_27:


//--------------------- .nv.callgraph             --------------------------
	.section	.nv.callgraph,"",@"SHT_CUDA_CALLGRAPH"
	.align	4
	.sectionentsize	8
	.align		4
        /*0000*/ 	.word	0x00000000
	.align		4
        /*0004*/ 	.word	0xffffffff
	.align		4
        /*0008*/ 	.word	0x00000000
	.align		4
        /*000c*/ 	.word	0xfffffffe
	.align		4
        /*0010*/ 	.word	0x00000000
	.align		4
        /*0014*/ 	.word	0xfffffffd
	.align		4
        /*0018*/ 	.word	0x00000000
	.align		4
        /*001c*/ 	.word	0xfffffffc


//--------------------- .text._Z7bitonicPiiiiib   --------------------------
	.section	.text._Z7bitonicPiiiiib,"ax",@progbits
	.align	128
        .global         _Z7bitonicPiiiiib
        .type           _Z7bitonicPiiiiib,@function
        .size           _Z7bitonicPiiiiib,(.L_x_4 - _Z7bitonicPiiiiib)
        .other          _Z7bitonicPiiiiib,@"STO_CUDA_ENTRY STV_DEFAULT"
_Z7bitonicPiiiiib:
.text._Z7bitonicPiiiiib:
[----:B------:R-:W-:Y:S01]  /*0000*/  LDC R1, c[0x0][0x37c] ;  /* 0x0000df00ff017b82 */ /* 0x000fe20000000800 */
[----:B------:R-:W0:Y:S07]  /*0010*/  S2R R3, SR_TID.X ;  /* 0x0000000000037919 */ /* 0x000e2e0000002100 */
[----:B------:R-:W0:Y:S01]  /*0020*/  S2UR UR4, SR_CTAID.X ;  /* 0x00000000000479c3 */ /* 0x000e220000002500 */
[----:B------:R-:W1:Y:S07]  /*0030*/  LDCU UR5, c[0x0][0x394] ;  /* 0x00007280ff0577ac */ /* 0x000e6e0008000800 */
[----:B------:R-:W0:Y:S02]  /*0040*/  LDC R0, c[0x0][0x360] ;  /* 0x0000d800ff007b82 */ /* 0x000e240000000800 */
[----:B0-----:R-:W-:-:S05]  /*0050*/  IMAD R0, R0, UR4, R3 ;  /* 0x0000000400007c24 */ /* 0x001fca000f8e0203 */
[----:B-1----:R-:W-:-:S13]  /*0060*/  ISETP.GE.AND P0, PT, R0, UR5, PT ;  /* 0x0000000500007c0c */ /* 0x002fda000bf06270 */
[----:B------:R-:W-:Y:S05]  /*0070*/  @P0 EXIT ;  /* 0x000000000000094d */ /* 0x000fea0003800000 */
[----:B------:R-:W0:Y:S01]  /*0080*/  LDC R8, c[0x0][0x38c] ;  /* 0x0000e300ff087b82 */ /* 0x000e220000000800 */
[----:B------:R-:W-:Y:S02]  /*0090*/  IABS R7, R0 ;  /* 0x0000000000077213 */ /* 0x000fe40000000000 */
[----:B------:R-:W-:Y:S02]  /*00a0*/  ISETP.GE.AND P2, PT, R0, RZ, PT ;  /* 0x000000ff0000720c */ /* 0x000fe40003f46270 */
[----:B0-----:R-:W-:-:S04]  /*00b0*/  IABS R6, R8 ;  /* 0x0000000800067213 */ /* 0x001fc80000000000 */
[----:B------:R-:W0:Y:S08]  /*00c0*/  I2F.RP R4, R6 ;  /* 0x0000000600047306 */ /* 0x000e300000209400 */
[----:B0-----:R-:W0:Y:S02]  /*00d0*/  MUFU.RCP R4, R4 ;  /* 0x0000000400047308 */ /* 0x001e240000001000 */
[----:B0-----:R-:W-:-:S06]  /*00e0*/  VIADD R2, R4, 0xffffffe ;  /* 0x0ffffffe04027836 */ /* 0x001fcc0000000000 */
[----:B------:R0:W1:Y:S02]  /*00f0*/  F2I.FTZ.U32.TRUNC.NTZ R3, R2 ;  /* 0x0000000200037305 */ /* 0x000064000021f000 */
[----:B0-----:R-:W-:Y:S02]  /*0100*/  HFMA2 R2, -RZ, RZ, 0, 0 ;  /* 0x00000000ff027431 */ /* 0x001fe400000001ff */
[----:B-1----:R-:W-:-:S04]  /*0110*/  IMAD.MOV R5, RZ, RZ, -R3 ;  /* 0x000000ffff057224 */ /* 0x002fc800078e0a03 */
[----:B------:R-:W-:-:S04]  /*0120*/  IMAD R5, R5, R6, RZ ;  /* 0x0000000605057224 */ /* 0x000fc800078e02ff */
[----:B------:R-:W-:-:S04]  /*0130*/  IMAD.HI.U32 R3, R3, R5, R2 ;  /* 0x0000000503037227 */ /* 0x000fc800078e0002 */
[----:B------:R-:W-:-:S04]  /*0140*/  IMAD.MOV.U32 R5, RZ, RZ, R7 ;  /* 0x000000ffff057224 */ /* 0x000fc800078e0007 */
[----:B------:R-:W-:-:S04]  /*0150*/  IMAD.HI.U32 R3, R3, R5, RZ ;  /* 0x0000000503037227 */ /* 0x000fc800078e00ff */
[----:B------:R-:W-:-:S04]  /*0160*/  IMAD.MOV R3, RZ, RZ, -R3 ;  /* 0x000000ffff037224 */ /* 0x000fc800078e0a03 */
[C---:B------:R-:W-:Y:S02]  /*0170*/  IMAD R3, R6.reuse, R3, R5 ;  /* 0x0000000306037224 */ /* 0x040fe400078e0205 */
[----:B------:R-:W0:Y:S03]  /*0180*/  LDC R5, c[0x0][0x390] ;  /* 0x0000e400ff057b82 */ /* 0x000e260000000800 */
[----:B------:R-:W-:-:S13]  /*0190*/  ISETP.GT.U32.AND P0, PT, R6, R3, PT ;  /* 0x000000030600720c */ /* 0x000fda0003f04070 */
[----:B------:R-:W-:Y:S02]  /*01a0*/  @!P0 IADD3 R3, PT, PT, R3, -R6, RZ ;  /* 0x8000000603038210 */ /* 0x000fe40007ffe0ff */
[----:B------:R-:W-:Y:S02]  /*01b0*/  ISETP.NE.AND P0, PT, R8, RZ, PT ;  /* 0x000000ff0800720c */ /* 0x000fe40003f05270 */
[----:B------:R-:W-:-:S13]  /*01c0*/  ISETP.GT.U32.AND P1, PT, R6, R3, PT ;  /* 0x000000030600720c */ /* 0x000fda0003f24070 */
[----:B------:R-:W-:-:S05]  /*01d0*/  @!P1 IMAD.IADD R3, R3, 0x1, -R6 ;  /* 0x0000000103039824 */ /* 0x000fca00078e0a06 */
[----:B------:R-:W-:Y:S02]  /*01e0*/  @!P2 IADD3 R3, PT, PT, -R3, RZ, RZ ;  /* 0x000000ff0303a210 */ /* 0x000fe40007ffe1ff */
[----:B------:R-:W-:-:S04]  /*01f0*/  @!P0 LOP3.LUT R3, RZ, R8, RZ, 0x33, !PT ;  /* 0x00000008ff038212 */ /* 0x000fc800078e33ff */
[----:B0-----:R-:W-:-:S13]  /*0200*/  ISETP.GE.AND P0, PT, R3, R5, PT ;  /* 0x000000050300720c */ /* 0x001fda0003f06270 */
[----:B------:R-:W-:Y:S05]  /*0210*/  @P0 EXIT ;  /* 0x000000000000094d */ /* 0x000fea0003800000 */
[----:B------:R-:W0:Y:S01]  /*0220*/  LDCU.U8 UR4, c[0x0][0x398] ;  /* 0x00007300ff0477ac */ /* 0x000e220008000000 */
[----:B------:R-:W-:Y:S01]  /*0230*/  LOP3.LUT R2, RZ, R0, RZ, 0x33, !PT ;  /* 0x00000000ff027212 */ /* 0x000fe200078e33ff */
[----:B------:R-:W1:Y:S01]  /*0240*/  LDCU UR5, c[0x0][0x388] ;  /* 0x00007100ff0577ac */ /* 0x000e620008000800 */
[----:B------:R-:W2:Y:S01]  /*0250*/  LDCU.64 UR6, c[0x0][0x358] ;  /* 0x00006b00ff0677ac */ /* 0x000ea20008000a00 */
[----:B0-----:R-:W-:-:S04]  /*0260*/  UPRMT UR4, UR4, 0x8880, URZ ;  /* 0x0000888004047896 */ /* 0x001fc800080000ff */
[----:B------:R-:W-:Y:S01]  /*0270*/  UISETP.NE.AND UP0, UPT, UR4, URZ, UPT ;  /* 0x000000ff0400728c */ /* 0x000fe2000bf05270 */
[----:B-1----:R-:W-:-:S04]  /*0280*/  SHF.R.U32.HI R2, RZ, UR5, R2 ;  /* 0x00000005ff027c19 */ /* 0x002fc80008011602 */
[----:B------:R-:W-:-:S04]  /*0290*/  LOP3.LUT R2, R2, 0x1, RZ, 0xc0, !PT ;  /* 0x0000000102027812 */ /* 0x000fc800078ec0ff */
[----:B--2---:R-:W-:Y:S05]  /*02a0*/  BRA.U !UP0, `(.L_x_0) ;  /* 0x0000000108587547 */ /* 0x004fea000b800000 */
[----:B------:R-:W-:-:S13]  /*02b0*/  ISETP.NE.AND P0, PT, R2, RZ, PT ;  /* 0x000000ff0200720c */ /* 0x000fda0003f05270 */
[----:B------:R-:W-:Y:S05]  /*02c0*/  @!P0 BRA `(.L_x_1) ;  /* 0x0000000000288947 */ /* 0x000fea0003800000 */
[----:B------:R-:W0:Y:S02]  /*02d0*/  LDC.64 R2, c[0x0][0x380] ;  /* 0x0000e000ff027b82 */ /* 0x000e240000000a00 */
[----:B0-----:R-:W-:-:S05]  /*02e0*/  IMAD.WIDE R2, R0, 0x4, R2 ;  /* 0x0000000400027825 */ /* 0x001fca00078e0202 */
[----:B------:R-:W2:Y:S01]  /*02f0*/  LDG.E R7, desc[UR6][R2.64] ;  /* 0x0000000602077981 */ /* 0x000ea2000c1e1900 */
[----:B------:R-:W-:-:S05]  /*0300*/  IMAD.WIDE R4, R5, 0x4, R2 ;  /* 0x0000000405047825 */ /* 0x000fca00078e0202 */
[----:B------:R-:W2:Y:S02]  /*0310*/  LDG.E R0, desc[UR6][R4.64] ;  /* 0x0000000604007981 */ /* 0x000ea4000c1e1900 */
[----:B--2---:R-:W-:-:S13]  /*0320*/  ISETP.GT.AND P0, PT, R7, R0, PT ;  /* 0x000000000700720c */ /* 0x004fda0003f04270 */
[----:B------:R-:W-:Y:S05]  /*0330*/  @!P0 EXIT ;  /* 0x000000000000894d */ /* 0x000fea0003800000 */
[----:B------:R-:W-:Y:S04]  /*0340*/  STG.E desc[UR6][R2.64], R0 ;  /* 0x0000000002007986 */ /* 0x000fe8000c101906 */
[----:B------:R-:W-:Y:S01]  /*0350*/  STG.E desc[UR6][R4.64], R7 ;  /* 0x0000000704007986 */ /* 0x000fe2000c101906 */
[----:B------:R-:W-:Y:S05]  /*0360*/  EXIT ;  /* 0x000000000000794d */ /* 0x000fea0003800000 */
.L_x_1:
[----:B------:R-:W0:Y:S02]  /*0370*/  LDC.64 R2, c[0x0][0x380] ;  /* 0x0000e000ff027b82 */ /* 0x000e240000000a00 */
[----:B0-----:R-:W-:-:S05]  /*0380*/  IMAD.WIDE R2, R0, 0x4, R2 ;  /* 0x0000000400027825 */ /* 0x001fca00078e0202 */
[----:B------:R-:W2:Y:S01]  /*0390*/  LDG.E R7, desc[UR6][R2.64] ;  /* 0x0000000602077981 */ /* 0x000ea2000c1e1900 */
[----:B------:R-:W-:-:S05]  /*03a0*/  IMAD.WIDE R4, R5, 0x4, R2 ;  /* 0x0000000405047825 */ /* 0x000fca00078e0202 */
[----:B------:R-:W2:Y:S02]  /*03b0*/  LDG.E R0, desc[UR6][R4.64] ;  /* 0x0000000604007981 */ /* 0x000ea4000c1e1900 */
[----:B--2---:R-:W-:-:S13]  /*03c0*/  ISETP.GE.AND P0, PT, R7, R0, PT ;  /* 0x000000000700720c */ /* 0x004fda0003f06270 */
[----:B------:R-:W-:Y:S05]  /*03d0*/  @P0 EXIT ;  /* 0x000000000000094d */ /* 0x000fea0003800000 */
[----:B------:R-:W-:Y:S04]  /*03e0*/  STG.E desc[UR6][R2.64], R0 ;  /* 0x0000000002007986 */ /* 0x000fe8000c101906 */
[----:B------:R-:W-:Y:S01]  /*03f0*/  STG.E desc[UR6][R4.64], R7 ;  /* 0x0000000704007986 */ /* 0x000fe2000c101906 */
[----:B------:R-:W-:Y:S05]  /*0400*/  EXIT ;  /* 0x000000000000794d */ /* 0x000fea0003800000 */
.L_x_0:
[----:B------:R-:W-:-:S13]  /*0410*/  ISETP.NE.AND P0, PT, R2, RZ, PT ;  /* 0x000000ff0200720c */ /* 0x000fda0003f05270 */
[----:B------:R-:W-:Y:S05]  /*0420*/  @!P0 BRA `(.L_x_2) ;  /* 0x0000000000288947 */ /* 0x000fea0003800000 */
        /* <DEDUP_REMOVED lines=10> */
.L_x_2:
        /* <DEDUP_REMOVED lines=10> */
.L_x_3:
[----:B------:R-:W-:-:S00]  /*0570*/  BRA `(.L_x_3) ;  /* 0xfffffffc00fc7947 */ /* 0x000fc0000383ffff */
[----:B------:R-:W-:-:S00]  /*0580*/  NOP ;  /* 0x0000000000007918 */ /* 0x000fc00000000000 */
[----:B------:R-:W-:-:S00]  /*0590*/  NOP ;  /* 0x0000000000007918 */ /* 0x000fc00000000000 */
[----:B------:R-:W-:-:S00]  /*05a0*/  NOP ;  /* 0x0000000000007918 */ /* 0x000fc00000000000 */
[----:B------:R-:W-:-:S00]  /*05b0*/  NOP ;  /* 0x0000000000007918 */ /* 0x000fc00000000000 */
[----:B------:R-:W-:-:S00]  /*05c0*/  NOP ;  /* 0x0000000000007918 */ /* 0x000fc00000000000 */
[----:B------:R-:W-:-:S00]  /*05d0*/  NOP ;  /* 0x0000000000007918 */ /* 0x000fc00000000000 */
[----:B------:R-:W-:-:S00]  /*05e0*/  NOP ;  /* 0x0000000000007918 */ /* 0x000fc00000000000 */
[----:B------:R-:W-:-:S00]  /*05f0*/  NOP ;  /* 0x0000000000007918 */ /* 0x000fc00000000000 */
.L_x_4:


//--------------------- .nv.shared.reserved.0     --------------------------
	.section	.nv.shared.reserved.0,"aw",@nobits
	.weak		__nv_reservedSMEM_offset_0_alias
	.size		__nv_reservedSMEM_offset_0_alias, 0, 64
	.other		__nv_reservedSMEM_offset_0_alias,@"STO_CUDA_RESERVED_SHARED STV_DEFAULT"
__nv_reservedSMEM_offset_0_alias:
	.zero		0
	.zero		64


//--------------------- .nv.constant0._Z7bitonicPiiiiib --------------------------
	.section	.nv.constant0._Z7bitonicPiiiiib,"a",@progbits
	.sectionflags	@""
	.align	4
.nv.constant0._Z7bitonicPiiiiib:
	.zero		921


//--------------------- SYMBOLS --------------------------

	.type		.nv.reservedSmem.offset0,@object
	.size		.nv.reservedSmem.offset0,0x4
